//
// Generated by NVIDIA NVVM Compiler
//
// Compiler Build ID: CL-36424714
// Cuda compilation tools, release 13.0, V13.0.88
// Based on NVVM 20.0.0
//

.version 9.0
.target sm_100
.address_size 64

	// .globl	_Z10add_kernelPiS_S_

.visible .entry _Z10add_kernelPiS_S_(
	.param .u64 .ptr .align 1 _Z10add_kernelPiS_S__param_0,
	.param .u64 .ptr .align 1 _Z10add_kernelPiS_S__param_1,
	.param .u64 .ptr .align 1 _Z10add_kernelPiS_S__param_2
)
{
	.reg .b32 	%r<7>;
	.reg .b64 	%rd<11>;

	ld.param.u64 	%rd1, [_Z10add_kernelPiS_S__param_0];
	ld.param.u64 	%rd2, [_Z10add_kernelPiS_S__param_1];
	ld.param.u64 	%rd3, [_Z10add_kernelPiS_S__param_2];
	cvta.to.global.u64 	%rd4, %rd3;
	cvta.to.global.u64 	%rd5, %rd2;
	cvta.to.global.u64 	%rd6, %rd1;
	mov.u32 	%r1, %tid.x;
	mov.u32 	%r2, %tid.y;
	mad.lo.s32 	%r3, %r1, 30, %r2;
	mul.wide.u32 	%rd7, %r3, 4;
	add.s64 	%rd8, %rd6, %rd7;
	ld.global.u32 	%r4, [%rd8];
	add.s64 	%rd9, %rd5, %rd7;
	ld.global.u32 	%r5, [%rd9];
	add.s32 	%r6, %r5, %r4;
	add.s64 	%rd10, %rd4, %rd7;
	st.global.u32 	[%rd10], %r6;
	ret;

}


// ===== COMPILED SASS (sm_100) =====

	.target	sm_100

	.elftype	@"ET_EXEC"


//--------------------- .note.nv.tkinfo           --------------------------
	.section	.note.nv.tkinfo,"",@"SHT_NOTE"
	.sectionflags	@"SHF_NOTE_NV_TKINFO"
	.tkinfo
        /*0018*/ 	.word	0x00000002
        /*0030*/ 	.string	""
        /*0030*/ 	.string	"ptxas"
        /*0030*/ 	.string	"Cuda compilation tools, release 13.0, V13.0.88"
        /*0030*/ 	.string	"Build cuda_13.0.r13.0/compiler.36424714_0"
        /*0030*/ 	.string	"-arch sm_100 -m 64 "



//--------------------- .note.nv.cuinfo           --------------------------
	.section	.note.nv.cuinfo,"",@"SHT_NOTE"
	.sectionflags	@"SHF_NOTE_NV_CUINFO"
        /*0018*/ 	.short	0x0002
        /*001a*/ 	.short	0x0064
        /*001c*/ 	.short	0x0082
	.zero		2


//--------------------- .nv.info                  --------------------------
	.section	.nv.info,"",@"SHT_CUDA_INFO"
	.align	4


	//----- nvinfo : EIATTR_REGCOUNT
	.align		4
        /*0000*/ 	.byte	0x04, 0x2f
        /*0002*/ 	.short	(.L_1 - .L_0)
	.align		4
.L_0:
        /*0004*/ 	.word	index@(_Z10add_kernelPiS_S_)
        /*0008*/ 	.word	0x0000000c


	//----- nvinfo : EIATTR_FRAME_SIZE
	.align		4
.L_1:
        /*000c*/ 	.byte	0x04, 0x11
        /*000e*/ 	.short	(.L_3 - .L_2)
	.align		4
.L_2:
        /*0010*/ 	.word	index@(_Z10add_kernelPiS_S_)
        /*0014*/ 	.word	0x00000000


	//----- nvinfo : EIATTR_MIN_STACK_SIZE
	.align		4
.L_3:
        /*0018*/ 	.byte	0x04, 0x12
        /*001a*/ 	.short	(.L_5 - .L_4)
	.align		4
.L_4:
        /*001c*/ 	.word	index@(_Z10add_kernelPiS_S_)
        /*0020*/ 	.word	0x00000000
.L_5:


//--------------------- .nv.compat                --------------------------
	.section	.nv.compat,"",@"SHT_CUDA_COMPAT_INFO"
	.align	4
        /*0000*/ 	.byte	0x02, 0x09, 0x00, 0x00, 0x02, 0x02, 0x01, 0x00, 0x02, 0x05, 0x05, 0x00, 0x03, 0x07, 0x01, 0x01
        /*0010*/ 	.byte	0x02, 0x03, 0x00, 0x00, 0x02, 0x06, 0x01, 0x00, 0x04, 0x0b, 0x08, 0x00, 0x09, 0x00, 0x00, 0x00
        /*0020*/ 	.byte	0x00, 0x00, 0x00, 0x00


//--------------------- .nv.info._Z10add_kernelPiS_S_ --------------------------
	.section	.nv.info._Z10add_kernelPiS_S_,"",@"SHT_CUDA_INFO"
	.sectionflags	@""
	.align	4


	//----- nvinfo : EIATTR_CUDA_API_VERSION
	.align		4
        /*0000*/ 	.byte	0x04, 0x37
        /*0002*/ 	.short	(.L_7 - .L_6)
.L_6:
        /*0004*/ 	.word	0x00000082


	//----- nvinfo : EIATTR_KPARAM_INFO
	.align		4
.L_7:
        /*0008*/ 	.byte	0x04, 0x17
        /*000a*/ 	.short	(.L_9 - .L_8)
.L_8:
        /*000c*/ 	.word	0x00000000
        /*0010*/ 	.short	0x0002
        /*0012*/ 	.short	0x0010
        /*0014*/ 	.byte	0x00, 0xf5, 0x21, 0x00


	//----- nvinfo : EIATTR_KPARAM_INFO
	.align		4
.L_9:
        /*0018*/ 	.byte	0x04, 0x17
        /*001a*/ 	.short	(.L_11 - .L_10)
.L_10:
        /*001c*/ 	.word	0x00000000
        /*0020*/ 	.short	0x0001
        /*0022*/ 	.short	0x0008
        /*0024*/ 	.byte	0x00, 0xf5, 0x21, 0x00


	//----- nvinfo : EIATTR_KPARAM_INFO
	.align		4
.L_11:
        /*0028*/ 	.byte	0x04, 0x17
        /*002a*/ 	.short	(.L_13 - .L_12)
.L_12:
        /*002c*/ 	.word	0x00000000
        /*0030*/ 	.short	0x0000
        /*0032*/ 	.short	0x0000
        /*0034*/ 	.byte	0x00, 0xf5, 0x21, 0x00


	//----- nvinfo : EIATTR_SPARSE_MMA_MASK
	.align		4
.L_13:
        /*0038*/ 	.byte	0x03, 0x50
        /*003a*/ 	.short	0x0000


	//----- nvinfo : EIATTR_MAXREG_COUNT
	.align		4
        /*003c*/ 	.byte	0x03, 0x1b
        /*003e*/ 	.short	0x00ff


	//----- nvinfo : EIATTR_MERCURY_ISA_VERSION
	.align		4
        /*0040*/ 	.byte	0x03, 0x5f
        /*0042*/ 	.short	0x0101


	//----- nvinfo : EIATTR_VRC_CTA_INIT_COUNT
	.align		4
        /*0044*/ 	.byte	0x02, 0x4a
	.zero		1
	.zero		1


	//----- nvinfo : EIATTR_EXIT_INSTR_OFFSETS
	.align		4
        /*0048*/ 	.byte	0x04, 0x1c
        /*004a*/ 	.short	(.L_15 - .L_14)


	//   ....[0]....
.L_14:
        /*004c*/ 	.word	0x000000f0


	//----- nvinfo : EIATTR_CBANK_PARAM_SIZE
	.align		4
.L_15:
        /*0050*/ 	.byte	0x03, 0x19
        /*0052*/ 	.short	0x0018


	//----- nvinfo : EIATTR_PARAM_CBANK
	.align		4
        /*0054*/ 	.byte	0x04, 0x0a
        /*0056*/ 	.short	(.L_17 - .L_16)
	.align		4
.L_16:
        /*0058*/ 	.word	index@(.nv.constant0._Z10add_kernelPiS_S_)
        /*005c*/ 	.short	0x0380
        /*005e*/ 	.short	0x0018


	//----- nvinfo : EIATTR_SW_WAR
	.align		4
.L_17:
        /*0060*/ 	.byte	0x04, 0x36
        /*0062*/ 	.short	(.L_19 - .L_18)
.L_18:
        /*0064*/ 	.word	0x00000008
.L_19:


//--------------------- .nv.callgraph             --------------------------
	.section	.nv.callgraph,"",@"SHT_CUDA_CALLGRAPH"
	.align	4
	.sectionentsize	8
	.align		4
        /*0000*/ 	.word	0x00000000
	.align		4
        /*0004*/ 	.word	0xffffffff
	.align		4
        /*0008*/ 	.word	0x00000000
	.align		4
        /*000c*/ 	.word	0xfffffffe
	.align		4
        /*0010*/ 	.word	0x00000000
	.align		4
        /*0014*/ 	.word	0xfffffffd
	.align		4
        /*0018*/ 	.word	0x00000000
	.align		4
        /*001c*/ 	.word	0xfffffffc


//--------------------- .text._Z10add_kernelPiS_S_ --------------------------
	.section	.text._Z10add_kernelPiS_S_,"ax",@progbits
	.align	128
        .global         _Z10add_kernelPiS_S_
        .type           _Z10add_kernelPiS_S_,@function
        .size           _Z10add_kernelPiS_S_,(.L_x_1 - _Z10add_kernelPiS_S_)
        .other          _Z10add_kernelPiS_S_,@"STO_CUDA_ENTRY STV_DEFAULT"
_Z10add_kernelPiS_S_:
.text._Z10add_kernelPiS_S_:
[----:B------:R-:W-:Y:S01]  /*0000*/  LDC R1, c[0x0][0x37c] ;  /* 0x0000df00ff017b82 */ /* 0x000fe20000000800 */
[----:B------:R-:W0:Y:S07]  /*0010*/  S2R R9, SR_TID.X ;  /* 0x0000000000097919 */ /* 0x000e2e0000002100 */
[----:B------:R-:W1:Y:S01]  /*0020*/  LDC.64 R2, c[0x0][0x380] ;  /* 0x0000e000ff027b82 */ /* 0x000e620000000a00 */
[----:B------:R-:W2:Y:S01]  /*0030*/  LDCU.64 UR4, c[0x0][0x358] ;  /* 0x00006b00ff0477ac */ /* 0x000ea20008000a00 */
[----:B------:R-:W0:Y:S06]  /*0040*/  S2R R0, SR_TID.Y ;  /* 0x0000000000007919 */ /* 0x000e2c0000002200 */
[----:B------:R-:W3:Y:S08]  /*0050*/  LDC.64 R4, c[0x0][0x388] ;  /* 0x0000e200ff047b82 */ /* 0x000ef00000000a00 */
[----:B------:R-:W4:Y:S01]  /*0060*/  LDC.64 R6, c[0x0][0x390] ;  /* 0x0000e400ff067b82 */ /* 0x000f220000000a00 */
[----:B0-----:R-:W-:-:S04]  /*0070*/  IMAD R9, R9, 0x1e, R0 ;  /* 0x0000001e09097824 */ /* 0x001fc800078e0200 */
[----:B-1----:R-:W-:-:S04]  /*0080*/  IMAD.WIDE.U32 R2, R9, 0x4, R2 ;  /* 0x0000000409027825 */ /* 0x002fc800078e0002 */
[C---:B---3--:R-:W-:Y:S02]  /*0090*/  IMAD.WIDE.U32 R4, R9.reuse, 0x4, R4 ;  /* 0x0000000409047825 */ /* 0x048fe400078e0004 */
[----:B--2---:R-:W2:Y:S04]  /*00a0*/  LDG.E R2, desc[UR4][R2.64] ;  /* 0x0000000402027981 */ /* 0x004ea8000c1e1900 */
[----:B------:R-:W2:Y:S01]  /*00b0*/  LDG.E R5, desc[UR4][R4.64] ;  /* 0x0000000404057981 */ /* 0x000ea2000c1e1900 */
[----:B----4-:R-:W-:Y:S01]  /*00c0*/  IMAD.WIDE.U32 R6, R9, 0x4, R6 ;  /* 0x0000000409067825 */ /* 0x010fe200078e0006 */
[----:B--2---:R-:W-:-:S05]  /*00d0*/  IADD3 R9, PT, PT, R2, R5, RZ ;  /* 0x0000000502097210 */ /* 0x004fca0007ffe0ff */
[----:B------:R-:W-:Y:S01]  /*00e0*/  STG.E desc[UR4][R6.64], R9 ;  /* 0x0000000906007986 */ /* 0x000fe2000c101904 */
[----:B------:R-:W-:Y:S05]  /*00f0*/  EXIT ;  /* 0x000000000000794d */ /* 0x000fea0003800000 */
.L_x_0:
[----:B------:R-:W-:-:S00]  /*0100*/  BRA `(.L_x_0) ;  /* 0xfffffffc00fc7947 */ /* 0x000fc0000383ffff */
[----:B------:R-:W-:-:S00]  /*0110*/  NOP ;  /* 0x0000000000007918 */ /* 0x000fc00000000000 */
        /* <DEDUP_REMOVED lines=14> */
.L_x_1:


//--------------------- .nv.shared.reserved.0     --------------------------
	.section	.nv.shared.reserved.0,"aw",@nobits
	.weak		__nv_reservedSMEM_offset_0_alias
	.size		__nv_reservedSMEM_offset_0_alias, 0, 64
	.other		__nv_reservedSMEM_offset_0_alias,@"STO_CUDA_RESERVED_SHARED STV_DEFAULT"
__nv_reservedSMEM_offset_0_alias:
	.zero		0
	.zero		64


//--------------------- .nv.constant0._Z10add_kernelPiS_S_ --------------------------
	.section	.nv.constant0._Z10add_kernelPiS_S_,"a",@progbits
	.sectionflags	@""
	.align	4
.nv.constant0._Z10add_kernelPiS_S_:
	.zero		920


//--------------------- SYMBOLS --------------------------

	.type		.nv.reservedSmem.offset0,@object
	.size		.nv.reservedSmem.offset0,0x4
